	.headerflags	@"EF_CUDA_TEXMODE_UNIFIED EF_CUDA_64BIT_ADDRESS EF_CUDA_ACCELERATORS EF_CUDA_SM90 EF_CUDA_VIRTUAL_SM(EF_CUDA_SM90)"
	.elftype	@"ET_EXEC"


//--------------------- .nv.info                  --------------------------
	.section	.nv.info,"",@"SHT_CUDA_INFO"
	.align	4


	//----- nvinfo : EIATTR_REGCOUNT
	.align		4
        /*0000*/ 	.byte	0x04, 0x2f
        /*0002*/ 	.short	(.L_3 - .L_2)
	.align		4
.L_2:
        /*0004*/ 	.word	index@(triton_poi_fused__native_batch_norm_legit_no_training_relu_2)
        /*0008*/ 	.word	0x00000016


	//----- nvinfo : EIATTR_MIN_STACK_SIZE
	.align		4
.L_3:
        /*000c*/ 	.byte	0x04, 0x12
        /*000e*/ 	.short	(.L_5 - .L_4)
	.align		4
.L_4:
        /*0010*/ 	.word	index@(triton_poi_fused__native_batch_norm_legit_no_training_relu_2)
        /*0014*/ 	.word	0x00000000


	//----- nvinfo : EIATTR_FRAME_SIZE
	.align		4
.L_5:
        /*0018*/ 	.byte	0x04, 0x11
        /*001a*/ 	.short	(.L_7 - .L_6)
	.align		4
.L_6:
        /*001c*/ 	.word	index@(triton_poi_fused__native_batch_norm_legit_no_training_relu_2)
        /*0020*/ 	.word	0x00000000


	//----- nvinfo : EIATTR_MIN_STACK_SIZE
	.align		4
.L_7:
        /*0024*/ 	.byte	0x04, 0x12
        /*0026*/ 	.short	(.L_9 - .L_8)
	.align		4
.L_8:
        /*0028*/ 	.word	index@(triton_poi_fused__native_batch_norm_legit_no_training_relu_2)
        /*002c*/ 	.word	0x00000000
.L_9:


//--------------------- .nv.info.triton_poi_fused__native_batch_norm_legit_no_training_relu_2 --------------------------
	.section	.nv.info.triton_poi_fused__native_batch_norm_legit_no_training_relu_2,"",@"SHT_CUDA_INFO"
	.sectionflags	@""
	.align	4


	//----- nvinfo : EIATTR_CUDA_API_VERSION
	.align		4
        /*0000*/ 	.byte	0x04, 0x37
        /*0002*/ 	.short	(.L_11 - .L_10)
.L_10:
        /*0004*/ 	.word	0x0000007c


	//----- nvinfo : EIATTR_KPARAM_INFO
	.align		4
.L_11:
        /*0008*/ 	.byte	0x04, 0x17
        /*000a*/ 	.short	(.L_13 - .L_12)
.L_12:
        /*000c*/ 	.word	0x00000000
        /*0010*/ 	.short	0x0006
        /*0012*/ 	.short	0x0030
        /*0014*/ 	.byte	0x00, 0xf0, 0x11, 0x00


	//----- nvinfo : EIATTR_KPARAM_INFO
	.align		4
.L_13:
        /*0018*/ 	.byte	0x04, 0x17
        /*001a*/ 	.short	(.L_15 - .L_14)
.L_14:
        /*001c*/ 	.word	0x00000000
        /*0020*/ 	.short	0x0005
        /*0022*/ 	.short	0x0028
        /*0024*/ 	.byte	0x00, 0xf4, 0x21, 0x00


	//----- nvinfo : EIATTR_KPARAM_INFO
	.align		4
.L_15:
        /*0028*/ 	.byte	0x04, 0x17
        /*002a*/ 	.short	(.L_17 - .L_16)
.L_16:
        /*002c*/ 	.word	0x00000000
        /*0030*/ 	.short	0x0004
        /*0032*/ 	.short	0x0020
        /*0034*/ 	.byte	0x00, 0xf4, 0x21, 0x00


	//----- nvinfo : EIATTR_KPARAM_INFO
	.align		4
.L_17:
        /*0038*/ 	.byte	0x04, 0x17
        /*003a*/ 	.short	(.L_19 - .L_18)
.L_18:
        /*003c*/ 	.word	0x00000000
        /*0040*/ 	.short	0x0003
        /*0042*/ 	.short	0x0018
        /*0044*/ 	.byte	0x00, 0xf4, 0x21, 0x00


	//----- nvinfo : EIATTR_KPARAM_INFO
	.align		4
.L_19:
        /*0048*/ 	.byte	0x04, 0x17
        /*004a*/ 	.short	(.L_21 - .L_20)
.L_20:
        /*004c*/ 	.word	0x00000000
        /*0050*/ 	.short	0x0002
        /*0052*/ 	.short	0x0010
        /*0054*/ 	.byte	0x00, 0xf4, 0x21, 0x00


	//----- nvinfo : EIATTR_KPARAM_INFO
	.align		4
.L_21:
        /*0058*/ 	.byte	0x04, 0x17
        /*005a*/ 	.short	(.L_23 - .L_22)
.L_22:
        /*005c*/ 	.word	0x00000000
        /*0060*/ 	.short	0x0001
        /*0062*/ 	.short	0x0008
        /*0064*/ 	.byte	0x00, 0xf4, 0x21, 0x00


	//----- nvinfo : EIATTR_KPARAM_INFO
	.align		4
.L_23:
        /*0068*/ 	.byte	0x04, 0x17
        /*006a*/ 	.short	(.L_25 - .L_24)
.L_24:
        /*006c*/ 	.word	0x00000000
        /*0070*/ 	.short	0x0000
        /*0072*/ 	.short	0x0000
        /*0074*/ 	.byte	0x00, 0xf4, 0x21, 0x00


	//----- nvinfo : EIATTR_SPARSE_MMA_MASK
	.align		4
.L_25:
        /*0078*/ 	.byte	0x03, 0x50
        /*007a*/ 	.short	0x0000


	//----- nvinfo : EIATTR_MAXREG_COUNT
	.align		4
        /*007c*/ 	.byte	0x03, 0x1b
        /*007e*/ 	.short	0x00ff


	//----- nvinfo : EIATTR_EXIT_INSTR_OFFSETS
	.align		4
        /*0080*/ 	.byte	0x04, 0x1c
        /*0082*/ 	.short	(.L_27 - .L_26)


	//   ....[0]....
.L_26:
        /*0084*/ 	.word	0x00000480


	//   ....[1]....
        /*0088*/ 	.word	0x000004a0


	//----- nvinfo : EIATTR_REQNTID
	.align		4
.L_27:
        /*008c*/ 	.byte	0x04, 0x10
        /*008e*/ 	.short	(.L_29 - .L_28)
.L_28:
        /*0090*/ 	.word	0x00000080
        /*0094*/ 	.word	0x00000001
        /*0098*/ 	.word	0x00000001


	//----- nvinfo : EIATTR_CBANK_PARAM_SIZE
	.align		4
.L_29:
        /*009c*/ 	.byte	0x03, 0x19
        /*009e*/ 	.short	0x0034


	//----- nvinfo : EIATTR_PARAM_CBANK
	.align		4
        /*00a0*/ 	.byte	0x04, 0x0a
        /*00a2*/ 	.short	(.L_31 - .L_30)
	.align		4
.L_30:
        /*00a4*/ 	.word	index@(.nv.constant0.triton_poi_fused__native_batch_norm_legit_no_training_relu_2)
        /*00a8*/ 	.short	0x0210
        /*00aa*/ 	.short	0x0034


	//----- nvinfo : EIATTR_SW_WAR
	.align		4
.L_31:
        /*00ac*/ 	.byte	0x04, 0x36
        /*00ae*/ 	.short	(.L_33 - .L_32)
.L_32:
        /*00b0*/ 	.word	0x00000008
.L_33:


//--------------------- .nv.callgraph             --------------------------
	.section	.nv.callgraph,"",@"SHT_CUDA_CALLGRAPH"
	.align	4
	.sectionentsize	8
	.align		4
        /*0000*/ 	.word	0x00000000
	.align		4
        /*0004*/ 	.word	0xffffffff
	.align		4
        /*0008*/ 	.word	0x00000000
	.align		4
        /*000c*/ 	.word	0xfffffffe
	.align		4
        /*0010*/ 	.word	0x00000000
	.align		4
        /*0014*/ 	.word	0xfffffffd
	.align		4
        /*0018*/ 	.word	0x00000000
	.align		4
        /*001c*/ 	.word	0xfffffffc


//--------------------- .nv.constant4             --------------------------
	.section	.nv.constant4,"a",@progbits
	.align	8
	.align		8
.nv.constant4:
        /*0000*/ 	.dword	_$_str
	.align		8
        /*0008*/ 	.dword	_$_str_$_2


//--------------------- .text.triton_poi_fused__native_batch_norm_legit_no_training_relu_2 --------------------------
	.section	.text.triton_poi_fused__native_batch_norm_legit_no_training_relu_2,"ax",@progbits
	.align	128
        .global         triton_poi_fused__native_batch_norm_legit_no_training_relu_2
        .type           triton_poi_fused__native_batch_norm_legit_no_training_relu_2,@function
        .size           triton_poi_fused__native_batch_norm_legit_no_training_relu_2,(.L_x_1 - triton_poi_fused__native_batch_norm_legit_no_training_relu_2)
        .other          triton_poi_fused__native_batch_norm_legit_no_training_relu_2,@"STO_CUDA_ENTRY STV_DEFAULT"
triton_poi_fused__native_batch_norm_legit_no_training_relu_2:
.text.triton_poi_fused__native_batch_norm_legit_no_training_relu_2:
[----:B------:R-:W0:Y:S01]  /*0000*/  LDC R1, c[0x0][0x28] ;  /* 0x00000a00ff017b82 */ /* 0x000e220000000800 */
[----:B------:R-:W1:Y:S07]  /*0010*/  S2R R0, SR_TID.X ;  /* 0x0000000000007919 */ /* 0x000e6e0000002100 */
[----:B------:R-:W2:Y:S01]  /*0020*/  LDC.64 R8, c[0x0][0x220] ;  /* 0x00008800ff087b82 */ /* 0x000ea20000000a00 */
[----:B------:R-:W-:Y:S01]  /*0030*/  ULDC.64 UR4, c[0x0][0x208] ;  /* 0x0000820000047ab9 */ /* 0x000fe20000000a00 */
[----:B------:R-:W3:Y:S06]  /*0040*/  S2R R5, SR_CTAID.X ;  /* 0x0000000000057919 */ /* 0x000eec0000002500 */
[----:B------:R-:W4:Y:S08]  /*0050*/  LDC.64 R14, c[0x0][0x218] ;  /* 0x00008600ff0e7b82 */ /* 0x000f300000000a00 */
[----:B------:R-:W5:Y:S08]  /*0060*/  LDC.64 R12, c[0x0][0x210] ;  /* 0x00008400ff0c7b82 */ /* 0x000f700000000a00 */
[----:B------:R-:W4:Y:S01]  /*0070*/  LDC.64 R16, c[0x0][0x228] ;  /* 0x00008a00ff107b82 */ /* 0x000f220000000a00 */
[----:B-1----:R-:W-:-:S07]  /*0080*/  IMAD.SHL.U32 R0, R0, 0x2, RZ ;  /* 0x0000000200007824 */ /* 0x002fce00078e00ff */
[----:B------:R-:W1:Y:S01]  /*0090*/  LDC.64 R18, c[0x0][0x230] ;  /* 0x00008c00ff127b82 */ /* 0x000e620000000a00 */
[----:B---3--:R-:W-:Y:S02]  /*00a0*/  SHF.R.S32.HI R3, RZ, 0x17, R5 ;  /* 0x00000017ff037819 */ /* 0x008fe40000011405 */
[----:B------:R-:W-:Y:S02]  /*00b0*/  LOP3.LUT R0, R0, 0xfe, RZ, 0xc0, !PT ;  /* 0x000000fe00007812 */ /* 0x000fe400078ec0ff */
[----:B------:R-:W-:-:S03]  /*00c0*/  SGXT R3, R3, 0x1 ;  /* 0x000000010303781a */ /* 0x000fc60000000200 */
[----:B------:R-:W-:Y:S01]  /*00d0*/  IMAD R0, R5, 0x100, R0 ;  /* 0x0000010005007824 */ /* 0x000fe200078e0200 */
[----:B------:R-:W-:-:S04]  /*00e0*/  CS2R R4, SRZ ;  /* 0x0000000000047805 */ /* 0x000fc8000001ff00 */
[----:B------:R-:W-:Y:S02]  /*00f0*/  LEA.HI R3, R3, R0, RZ, 0x4 ;  /* 0x0000000003037211 */ /* 0x000fe400078f20ff */
[----:B------:R-:W-:Y:S02]  /*0100*/  ISETP.GE.AND P0, PT, R0, 0x100, PT ;  /* 0x000001000000780c */ /* 0x000fe40003f06270 */
[----:B------:R-:W-:-:S04]  /*0110*/  SHF.R.S32.HI R3, RZ, 0x4, R3 ;  /* 0x00000004ff037819 */ /* 0x000fc80000011403 */
[----:B------:R-:W-:-:S04]  /*0120*/  LEA.HI R2, R3, R3, RZ, 0x2 ;  /* 0x0000000303027211 */ /* 0x000fc800078f10ff */
[----:B------:R-:W-:-:S04]  /*0130*/  LOP3.LUT R2, R2, 0xfffffffc, RZ, 0xc0, !PT ;  /* 0xfffffffc02027812 */ /* 0x000fc800078ec0ff */
[----:B------:R-:W-:-:S05]  /*0140*/  IADD3 R11, R3, -R2, RZ ;  /* 0x80000002030b7210 */ /* 0x000fca0007ffe0ff */
[----:B--2---:R-:W-:-:S05]  /*0150*/  IMAD.WIDE R8, R11, 0x4, R8 ;  /* 0x000000040b087825 */ /* 0x004fca00078e0208 */
[----:B------:R-:W2:Y:S04]  /*0160*/  @!P0 LDG.E.EL R4, desc[UR4][R8.64] ;  /* 0x0000000408048981 */ /* 0x000ea8000c2e1900 */
[----:B------:R3:W2:Y:S01]  /*0170*/  @!P0 LDG.E.EL R5, desc[UR4][R8.64] ;  /* 0x0000000408058981 */ /* 0x0006a2000c2e1900 */
[----:B------:R-:W-:Y:S02]  /*0180*/  CS2R R6, SRZ ;  /* 0x0000000000067805 */ /* 0x000fe4000001ff00 */
[----:B------:R-:W-:Y:S01]  /*0190*/  CS2R R2, SRZ ;  /* 0x0000000000027805 */ /* 0x000fe2000001ff00 */
[----:B----4-:R-:W-:-:S04]  /*01a0*/  IMAD.WIDE R14, R11, 0x4, R14 ;  /* 0x000000040b0e7825 */ /* 0x010fc800078e020e */
[----:B-----5:R-:W-:Y:S01]  /*01b0*/  IMAD.WIDE R12, R0, 0x4, R12 ;  /* 0x00000004000c7825 */ /* 0x020fe200078e020c */
[----:B------:R-:W4:Y:S01]  /*01c0*/  @!P0 LDG.E.EL R7, desc[UR4][R14.64] ;  /* 0x000000040e078981 */ /* 0x000f22000c2e1900 */
[----:B---3--:R-:W-:Y:S02]  /*01d0*/  CS2R R8, SRZ ;  /* 0x0000000000087805 */ /* 0x008fe4000001ff00 */
[C---:B0-----:R-:W-:Y:S01]  /*01e0*/  IMAD.WIDE R16, R11.reuse, 0x4, R16 ;  /* 0x000000040b107825 */ /* 0x041fe200078e0210 */
[----:B------:R0:W3:Y:S03]  /*01f0*/  @!P0 LDG.E.EL R6, desc[UR4][R14.64] ;  /* 0x000000040e068981 */ /* 0x0000e6000c2e1900 */
[----:B-1----:R-:W-:Y:S01]  /*0200*/  IMAD.WIDE R18, R11, 0x4, R18 ;  /* 0x000000040b127825 */ /* 0x002fe200078e0212 */
[----:B------:R1:W4:Y:S01]  /*0210*/  @!P0 LDG.E.64 R2, desc[UR4][R12.64] ;  /* 0x000000040c028981 */ /* 0x000322000c1e1b00 */
[----:B------:R-:W-:-:S03]  /*0220*/  CS2R R10, SRZ ;  /* 0x00000000000a7805 */ /* 0x000fc6000001ff00 */
[----:B------:R-:W5:Y:S04]  /*0230*/  @!P0 LDG.E.EL R9, desc[UR4][R18.64] ;  /* 0x0000000412098981 */ /* 0x000f68000c2e1900 */
[----:B------:R-:W5:Y:S04]  /*0240*/  @!P0 LDG.E.EL R10, desc[UR4][R16.64] ;  /* 0x00000004100a8981 */ /* 0x000f68000c2e1900 */
[----:B------:R-:W3:Y:S04]  /*0250*/  @!P0 LDG.E.EL R11, desc[UR4][R16.64] ;  /* 0x00000004100b8981 */ /* 0x000ee8000c2e1900 */
[----:B------:R-:W3:Y:S01]  /*0260*/  @!P0 LDG.E.EL R8, desc[UR4][R18.64] ;  /* 0x0000000412088981 */ /* 0x000ee2000c2e1900 */
[----:B0-----:R-:W-:Y:S01]  /*0270*/  HFMA2.MMA R14, -RZ, RZ, 1.625, 0 ;  /* 0x3e800000ff0e7435 */ /* 0x001fe200000001ff */
[----:B--2---:R-:W-:Y:S01]  /*0280*/  FADD R4, R4, 9.9999997473787516356e-06 ;  /* 0x3727c5ac04047421 */ /* 0x004fe20000000000 */
[----:B------:R-:W-:-:S03]  /*0290*/  FADD R5, R5, 9.9999997473787516356e-06 ;  /* 0x3727c5ac05057421 */ /* 0x000fc60000000000 */
[----:B-1----:R-:W0:Y:S08]  /*02a0*/  MUFU.SQRT R12, R4 ;  /* 0x00000004000c7308 */ /* 0x002e300000002000 */
[----:B------:R1:W2:Y:S01]  /*02b0*/  MUFU.SQRT R13, R5 ;  /* 0x00000005000d7308 */ /* 0x0002a20000002000 */
[C---:B0-----:R-:W-:Y:S02]  /*02c0*/  FSETP.GT.AND P1, PT, R12.reuse, 8.50705917302346158658e+37, PT ;  /* 0x7e8000000c00780b */ /* 0x041fe40003f24000 */
[----:B------:R-:W-:Y:S01]  /*02d0*/  FSETP.GEU.AND P3, PT, R12, 1.175494350822287508e-38, PT ;  /* 0x008000000c00780b */ /* 0x000fe20003f6e000 */
[----:B-1----:R-:W0:Y:S01]  /*02e0*/  LDC.64 R4, c[0x0][0x238] ;  /* 0x00008e00ff047b82 */ /* 0x002e220000000a00 */
[----:B--2---:R-:W-:-:S02]  /*02f0*/  FSETP.GT.AND P2, PT, R13, 8.50705917302346158658e+37, PT ;  /* 0x7e8000000d00780b */ /* 0x004fc40003f44000 */
[----:B------:R-:W-:-:S07]  /*0300*/  FSETP.GEU.AND P4, PT, R13, 1.175494350822287508e-38, PT ;  /* 0x008000000d00780b */ /* 0x000fce0003f8e000 */
[----:B------:R-:W-:-:S04]  /*0310*/  @P1 FMUL R12, R12, 0.25 ;  /* 0x3e8000000c0c1820 */ /* 0x000fc80000400000 */
[----:B------:R-:W-:Y:S01]  /*0320*/  @!P3 FMUL R12, R12, 16777216 ;  /* 0x4b8000000c0cb820 */ /* 0x000fe20000400000 */
[----:B------:R-:W-:-:S04]  /*0330*/  @P2 FMUL R13, R13, 0.25 ;  /* 0x3e8000000d0d2820 */ /* 0x000fc80000400000 */
[----:B------:R-:W-:Y:S01]  /*0340*/  @!P4 FMUL R13, R13, 16777216 ;  /* 0x4b8000000d0dc820 */ /* 0x000fe20000400000 */
[----:B------:R-:W1:Y:S01]  /*0350*/  MUFU.RCP R12, R12 ;  /* 0x0000000c000c7308 */ /* 0x000e620000001000 */
[----:B------:R-:W-:-:S07]  /*0360*/  FSEL R15, R14, 1, P1 ;  /* 0x3f8000000e0f7808 */ /* 0x000fce0000800000 */
[----:B------:R-:W2:Y:S01]  /*0370*/  MUFU.RCP R13, R13 ;  /* 0x0000000d000d7308 */ /* 0x000ea20000001000 */
[----:B------:R-:W-:Y:S01]  /*0380*/  FSEL R14, R14, 1, P2 ;  /* 0x3f8000000e0e7808 */ /* 0x000fe20001000000 */
[----:B------:R-:W-:-:S04]  /*0390*/  @!P3 FMUL R15, R15, 16777216 ;  /* 0x4b8000000f0fb820 */ /* 0x000fc80000400000 */
[----:B------:R-:W-:Y:S01]  /*03a0*/  @!P4 FMUL R14, R14, 16777216 ;  /* 0x4b8000000e0ec820 */ /* 0x000fe20000400000 */
[----:B----4-:R-:W-:Y:S01]  /*03b0*/  FADD R2, -R7, R2 ;  /* 0x0000000207027221 */ /* 0x010fe20000000100 */
[----:B---3--:R-:W-:Y:S01]  /*03c0*/  FADD R3, -R6, R3 ;  /* 0x0000000306037221 */ /* 0x008fe20000000100 */
[----:B-1----:R-:W-:Y:S01]  /*03d0*/  FMUL R15, R12, R15 ;  /* 0x0000000f0c0f7220 */ /* 0x002fe20000400000 */
[----:B--2---:R-:W-:-:S03]  /*03e0*/  FMUL R14, R13, R14 ;  /* 0x0000000e0d0e7220 */ /* 0x004fc60000400000 */
[----:B------:R-:W-:Y:S01]  /*03f0*/  FMUL R2, R2, R15 ;  /* 0x0000000f02027220 */ /* 0x000fe20000400000 */
[----:B------:R-:W-:-:S03]  /*0400*/  FMUL R3, R3, R14 ;  /* 0x0000000e03037220 */ /* 0x000fc60000400000 */
[----:B-----5:R-:W-:Y:S01]  /*0410*/  FFMA R2, R2, R10, R9 ;  /* 0x0000000a02027223 */ /* 0x020fe20000000009 */
[----:B------:R-:W-:-:S04]  /*0420*/  FFMA R3, R3, R11, R8 ;  /* 0x0000000b03037223 */ /* 0x000fc80000000008 */
[----:B------:R-:W-:Y:S02]  /*0430*/  FSETP.GEU.AND P1, PT, R2, RZ, PT ;  /* 0x000000ff0200720b */ /* 0x000fe40003f2e000 */
[C---:B------:R-:W-:Y:S01]  /*0440*/  FSETP.GEU.AND P2, PT, R3.reuse, RZ, PT ;  /* 0x000000ff0300720b */ /* 0x040fe20003f4e000 */
[----:B0-----:R-:W-:Y:S01]  /*0450*/  IMAD.WIDE R4, R0, 0x4, R4 ;  /* 0x0000000400047825 */ /* 0x001fe200078e0204 */
[----:B------:R-:W-:Y:S02]  /*0460*/  FSEL R2, R2, RZ, P1 ;  /* 0x000000ff02027208 */ /* 0x000fe40000800000 */
[----:B------:R-:W-:Y:S01]  /*0470*/  FSEL R3, R3, RZ, P2 ;  /* 0x000000ff03037208 */ /* 0x000fe20001000000 */
[----:B------:R-:W-:Y:S08]  /*0480*/  @P0 EXIT ;  /* 0x000000000000094d */ /* 0x000ff00003800000 */
[----:B------:R-:W-:Y:S01]  /*0490*/  STG.E.64 desc[UR4][R4.64], R2 ;  /* 0x0000000204007986 */ /* 0x000fe2000c101b04 */
[----:B------:R-:W-:Y:S05]  /*04a0*/  EXIT ;  /* 0x000000000000794d */ /* 0x000fea0003800000 */
.L_x_0:
[----:B------:R-:W-:-:S00]  /*04b0*/  BRA `(.L_x_0) ;  /* 0xfffffffc00fc7947 */ /* 0x000fc0000383ffff */
[----:B------:R-:W-:-:S00]  /*04c0*/  NOP ;  /* 0x0000000000007918 */ /* 0x000fc00000000000 */
        /* <DEDUP_REMOVED lines=11> */
.L_x_1:


//--------------------- .nv.global.init           --------------------------
	.section	.nv.global.init,"aw",@progbits
.nv.global.init:
	.type		_$_str,@object
	.size		_$_str,(_$_str_$_2 - _$_str)
_$_str:
        /*0000*/ 	.byte	0x5f, 0x5f, 0x43, 0x55, 0x44, 0x41, 0x5f, 0x46, 0x54, 0x5a, 0x00
	.type		_$_str_$_2,@object
	.size		_$_str_$_2,(.L_1 - _$_str_$_2)
_$_str_$_2:
        /*000b*/ 	.byte	0x5f, 0x5f, 0x43, 0x55, 0x44, 0x41, 0x5f, 0x50, 0x52, 0x45, 0x43, 0x5f, 0x53, 0x51, 0x52, 0x54
        /*001b*/ 	.byte	0x00
.L_1:


//--------------------- .nv.constant0.triton_poi_fused__native_batch_norm_legit_no_training_relu_2 --------------------------
	.section	.nv.constant0.triton_poi_fused__native_batch_norm_legit_no_training_relu_2,"a",@progbits
	.sectionflags	@""
	.align	4
.nv.constant0.triton_poi_fused__native_batch_norm_legit_no_training_relu_2:
	.zero		580
